	.headerflags	@"EF_CUDA_TEXMODE_UNIFIED EF_CUDA_64BIT_ADDRESS EF_CUDA_SM75 EF_CUDA_VIRTUAL_SM(EF_CUDA_SM75)"
	.elftype	@"ET_EXEC"


//--------------------- .nv.info                  --------------------------
	.section	.nv.info,"",@"SHT_CUDA_INFO"
	.align	4


	//----- nvinfo : EIATTR_REGCOUNT
	.align		4
        /*0000*/ 	.byte	0x04, 0x2f
        /*0002*/ 	.short	(.L_2 - .L_1)
	.align		4
.L_1:
        /*0004*/ 	.word	index@(kda_gate_fwd_kernel)
        /*0008*/ 	.word	0x0000001a


	//----- nvinfo : EIATTR_FRAME_SIZE
	.align		4
.L_2:
        /*000c*/ 	.byte	0x04, 0x11
        /*000e*/ 	.short	(.L_4 - .L_3)
	.align		4
.L_3:
        /*0010*/ 	.word	index@(kda_gate_fwd_kernel)
        /*0014*/ 	.word	0x00000000


	//----- nvinfo : EIATTR_MIN_STACK_SIZE
	.align		4
.L_4:
        /*0018*/ 	.byte	0x04, 0x12
        /*001a*/ 	.short	(.L_6 - .L_5)
	.align		4
.L_5:
        /*001c*/ 	.word	index@(kda_gate_fwd_kernel)
        /*0020*/ 	.word	0x00000000
.L_6:


//--------------------- .nv.info.kda_gate_fwd_kernel --------------------------
	.section	.nv.info.kda_gate_fwd_kernel,"",@"SHT_CUDA_INFO"
	.sectionflags	@""
	.align	4


	//----- nvinfo : EIATTR_SW_WAR
	.align		4
        /*0000*/ 	.byte	0x04, 0x36
        /*0002*/ 	.short	(.L_8 - .L_7)
.L_7:
        /*0004*/ 	.word	0x00000001


	//----- nvinfo : EIATTR_CUDA_API_VERSION
	.align		4
.L_8:
        /*0008*/ 	.byte	0x04, 0x37
        /*000a*/ 	.short	(.L_10 - .L_9)
.L_9:
        /*000c*/ 	.word	0x00000080


	//----- nvinfo : EIATTR_PARAM_CBANK
	.align		4
.L_10:
        /*0010*/ 	.byte	0x04, 0x0a
        /*0012*/ 	.short	(.L_12 - .L_11)
	.align		4
.L_11:
        /*0014*/ 	.word	index@(.nv.constant0.kda_gate_fwd_kernel)
        /*0018*/ 	.short	0x0160
        /*001a*/ 	.short	0x0030


	//----- nvinfo : EIATTR_CBANK_PARAM_SIZE
	.align		4
.L_12:
        /*001c*/ 	.byte	0x03, 0x19
        /*001e*/ 	.short	0x0030


	//----- nvinfo : EIATTR_KPARAM_INFO
	.align		4
        /*0020*/ 	.byte	0x04, 0x17
        /*0022*/ 	.short	(.L_14 - .L_13)
.L_13:
        /*0024*/ 	.word	0x00000000
        /*0028*/ 	.short	0x0006
        /*002a*/ 	.short	0x0028
        /*002c*/ 	.byte	0x00, 0xf4, 0x21, 0x00


	//----- nvinfo : EIATTR_KPARAM_INFO
	.align		4
.L_14:
        /*0030*/ 	.byte	0x04, 0x17
        /*0032*/ 	.short	(.L_16 - .L_15)
.L_15:
        /*0034*/ 	.word	0x00000000
        /*0038*/ 	.short	0x0005
        /*003a*/ 	.short	0x0020
        /*003c*/ 	.byte	0x00, 0xf4, 0x21, 0x00


	//----- nvinfo : EIATTR_KPARAM_INFO
	.align		4
.L_16:
        /*0040*/ 	.byte	0x04, 0x17
        /*0042*/ 	.short	(.L_18 - .L_17)
.L_17:
        /*0044*/ 	.word	0x00000000
        /*0048*/ 	.short	0x0004
        /*004a*/ 	.short	0x001c
        /*004c*/ 	.byte	0x00, 0xf0, 0x11, 0x00


	//----- nvinfo : EIATTR_KPARAM_INFO
	.align		4
.L_18:
        /*0050*/ 	.byte	0x04, 0x17
        /*0052*/ 	.short	(.L_20 - .L_19)
.L_19:
        /*0054*/ 	.word	0x00000000
        /*0058*/ 	.short	0x0003
        /*005a*/ 	.short	0x0018
        /*005c*/ 	.byte	0x00, 0xf0, 0x11, 0x00


	//----- nvinfo : EIATTR_KPARAM_INFO
	.align		4
.L_20:
        /*0060*/ 	.byte	0x04, 0x17
        /*0062*/ 	.short	(.L_22 - .L_21)
.L_21:
        /*0064*/ 	.word	0x00000000
        /*0068*/ 	.short	0x0002
        /*006a*/ 	.short	0x0010
        /*006c*/ 	.byte	0x00, 0xf4, 0x21, 0x00


	//----- nvinfo : EIATTR_KPARAM_INFO
	.align		4
.L_22:
        /*0070*/ 	.byte	0x04, 0x17
        /*0072*/ 	.short	(.L_24 - .L_23)
.L_23:
        /*0074*/ 	.word	0x00000000
        /*0078*/ 	.short	0x0001
        /*007a*/ 	.short	0x0008
        /*007c*/ 	.byte	0x00, 0xf4, 0x21, 0x00


	//----- nvinfo : EIATTR_KPARAM_INFO
	.align		4
.L_24:
        /*0080*/ 	.byte	0x04, 0x17
        /*0082*/ 	.short	(.L_26 - .L_25)
.L_25:
        /*0084*/ 	.word	0x00000000
        /*0088*/ 	.short	0x0000
        /*008a*/ 	.short	0x0000
        /*008c*/ 	.byte	0x00, 0xf4, 0x21, 0x00


	//----- nvinfo : EIATTR_MAXREG_COUNT
	.align		4
.L_26:
        /*0090*/ 	.byte	0x03, 0x1b
        /*0092*/ 	.short	0x0080


	//----- nvinfo : EIATTR_EXIT_INSTR_OFFSETS
	.align		4
        /*0094*/ 	.byte	0x04, 0x1c
        /*0096*/ 	.short	(.L_28 - .L_27)


	//   ....[0]....
.L_27:
        /*0098*/ 	.word	0x00000a90


	//   ....[1]....
        /*009c*/ 	.word	0x00000ab0


	//----- nvinfo : EIATTR_REQNTID
	.align		4
.L_28:
        /*00a0*/ 	.byte	0x04, 0x10
        /*00a2*/ 	.short	(.L_30 - .L_29)
.L_29:
        /*00a4*/ 	.word	0x00000200
        /*00a8*/ 	.word	0x00000001
        /*00ac*/ 	.word	0x00000001
.L_30:


//--------------------- .nv.callgraph             --------------------------
	.section	.nv.callgraph,"",@"SHT_CUDA_CALLGRAPH"
	.align	4
	.sectionentsize	8
	.align		4
        /*0000*/ 	.word	0x00000000
	.align		4
        /*0004*/ 	.word	0xffffffff
	.align		4
        /*0008*/ 	.word	0x00000000
	.align		4
        /*000c*/ 	.word	0xfffffffe
	.align		4
        /*0010*/ 	.word	0x00000000
	.align		4
        /*0014*/ 	.word	0xfffffffd
	.align		4
        /*0018*/ 	.word	0x00000000
	.align		4
        /*001c*/ 	.word	0xfffffffc


//--------------------- .nv.rel.action            --------------------------
	.section	.nv.rel.action,"",@"SHT_CUDA_RELOCINFO"
	.align	8
	.sectionentsize	8
        /*0000*/ 	.byte	0x73, 0x00, 0x00, 0x00, 0x00, 0x00, 0x00, 0x00, 0x00, 0x00, 0x00, 0x11, 0x25, 0x00, 0x05, 0x36


//--------------------- .nv.constant4             --------------------------
	.section	.nv.constant4,"a",@progbits
	.align	8
	.align		8
.nv.constant4:
        /*0000*/ 	.dword	_$_str


//--------------------- .nv.constant0.kda_gate_fwd_kernel --------------------------
	.section	.nv.constant0.kda_gate_fwd_kernel,"a",@progbits
	.sectionflags	@""
	.align	4
.nv.constant0.kda_gate_fwd_kernel:
	.zero		400


//--------------------- .text.kda_gate_fwd_kernel --------------------------
	.section	.text.kda_gate_fwd_kernel,"ax",@progbits
	.sectioninfo	@"SHI_REGISTERS=26"
	.align	128
        .global         kda_gate_fwd_kernel
        .type           kda_gate_fwd_kernel,@function
        .size           kda_gate_fwd_kernel,(.L_x_1 - kda_gate_fwd_kernel)
        .other          kda_gate_fwd_kernel,@"STO_CUDA_ENTRY STV_DEFAULT"
kda_gate_fwd_kernel:
.text.kda_gate_fwd_kernel:
[----:B------:R-:W-:Y:S02]  /*0000*/  MOV R1, c[0x0][0x28] ;  /* 0x00000a0000017a02 */ /* 0x000fe40000000f00 */
[----:B------:R-:W0:Y:S01]  /*0010*/  S2R R2, SR_TID.X ;  /* 0x0000000000027919 */ /* 0x000e220000002100 */
[----:B------:R-:W-:Y:S01]  /*0020*/  ULDC.64 UR4, c[0x0][0x178] ;  /* 0x00005e0000047ab9 */ /* 0x000fe20000000a00 */
[----:B------:R-:W-:Y:S01]  /*0030*/  CS2R R6, SRZ ;  /* 0x0000000000067805 */ /* 0x000fe2000001ff00 */
[----:B------:R-:W-:Y:S01]  /*0040*/  USHF.R.S32.HI UR4, URZ, 0x1f, UR4 ;  /* 0x0000001f3f047899 */ /* 0x000fe20008011404 */
[----:B------:R-:W1:Y:S01]  /*0050*/  S2R R0, SR_CTAID.X ;  /* 0x0000000000007919 */ /* 0x000e620000002500 */
[----:B------:R-:W-:Y:S02]  /*0060*/  UMOV UR6, 0xc ;  /* 0x0000000c00067882 */ /* 0x000fe40000000000 */
[----:B------:R-:W-:Y:S01]  /*0070*/  UIMAD UR5, UR6, UR5, URZ ;  /* 0x00000005060572a4 */ /* 0x000fe2000f8e023f */
[----:B------:R-:W2:Y:S01]  /*0080*/  S2UR UR10, SR_CTAID.Y ;  /* 0x00000000000a79c3 */ /* 0x000ea20000002600 */
[----:B------:R-:W-:Y:S02]  /*0090*/  ULDC.64 UR8, c[0x0][0x160] ;  /* 0x0000580000087ab9 */ /* 0x000fe40000000a00 */
[----:B------:R-:W-:Y:S01]  /*00a0*/  USHF.R.S32.HI UR11, URZ, 0x1f, UR5 ;  /* 0x0000001f3f0b7899 */ /* 0x000fe20008011405 */
[----:B0-----:R-:W-:-:S02]  /*00b0*/  SHF.R.U32.HI R3, RZ, 0x2, R2 ;  /* 0x00000002ff037819 */ /* 0x001fc40000011602 */
[----:B------:R-:W-:Y:S02]  /*00c0*/  SHF.L.U32 R2, R2, 0x2, RZ ;  /* 0x0000000202027819 */ /* 0x000fe400000006ff */
[----:B-1----:R-:W-:Y:S02]  /*00d0*/  SHF.L.U32 R0, R0, 0x7, RZ ;  /* 0x0000000700007819 */ /* 0x002fe400000006ff */
[----:B------:R-:W-:Y:S02]  /*00e0*/  SGXT.U32 R3, R3, 0x7 ;  /* 0x000000070303781a */ /* 0x000fe40000000000 */
[----:B------:R-:W-:Y:S01]  /*00f0*/  LOP3.LUT R2, R2, 0xc, RZ, 0xc0, !PT ;  /* 0x0000000c02027812 */ /* 0x000fe200078ec0ff */
[----:B--2---:R-:W-:Y:S01]  /*0100*/  UIMAD UR7, UR10, 0x30, URZ ;  /* 0x000000300a0778a4 */ /* 0x004fe2000f8e023f */
[----:B------:R-:W-:Y:S01]  /*0110*/  LOP3.LUT R5, R3, R0, RZ, 0xfc, !PT ;  /* 0x0000000003057212 */ /* 0x000fe200078efcff */
[----:B------:R-:W-:Y:S01]  /*0120*/  UIMAD UR6, UR10, 0xc, URZ ;  /* 0x0000000c0a0678a4 */ /* 0x000fe2000f8e023f */
[----:B------:R-:W-:-:S02]  /*0130*/  SHF.R.S32.HI R3, RZ, 0x1f, R0 ;  /* 0x0000001fff037819 */ /* 0x000fc40000011400 */
[----:B------:R-:W-:-:S04]  /*0140*/  ISETP.GE.U32.AND P0, PT, R5, c[0x0][0x178], PT ;  /* 0x00005e0005007a0c */ /* 0x000fc80003f06070 */
[----:B------:R-:W-:Y:S01]  /*0150*/  ISETP.GE.AND.EX P0, PT, R3, UR4, PT, P0 ;  /* 0x0000000403007c0c */ /* 0x000fe2000bf06300 */
[----:B------:R-:W-:-:S03]  /*0160*/  UIADD3 UR4, UP0, UR7, UR8, URZ ;  /* 0x0000000807047290 */ /* 0x000fc6000ff1e03f */
[----:B------:R-:W-:Y:S01]  /*0170*/  ISETP.GT.AND P0, PT, R0, -0x1, !P0 ;  /* 0xffffffff0000780c */ /* 0x000fe20004704270 */
[----:B------:R-:W-:Y:S01]  /*0180*/  IMAD R0, R3, UR5, RZ ;  /* 0x0000000503007c24 */ /* 0x000fe2000f8e02ff */
[----:B------:R-:W-:Y:S02]  /*0190*/  MOV R3, RZ ;  /* 0x000000ff00037202 */ /* 0x000fe40000000f00 */
[----:B------:R-:W-:-:S03]  /*01a0*/  ISETP.NE.U32.AND P0, PT, R2, 0xc, P0 ;  /* 0x0000000c0200780c */ /* 0x000fc60000705070 */
[----:B------:R-:W-:Y:S01]  /*01b0*/  IMAD.WIDE.U32 R8, R5, UR5, R2 ;  /* 0x0000000505087c25 */ /* 0x000fe2000f8e0002 */
[----:B------:R-:W-:-:S03]  /*01c0*/  ULEA.HI.X UR5, UR6, UR9, URZ, 0x2, UP0 ;  /* 0x0000000906057291 */ /* 0x000fc600080f143f */
[----:B------:R-:W-:Y:S01]  /*01d0*/  IMAD R3, R5, UR11, R0 ;  /* 0x0000000b05037c24 */ /* 0x000fe2000f8e0200 */
[----:B------:R-:W-:Y:S01]  /*01e0*/  SHF.L.U32 R2, R8, 0x2, RZ ;  /* 0x0000000208027819 */ /* 0x000fe200000006ff */
[----:B------:R-:W-:-:S03]  /*01f0*/  CS2R R4, SRZ ;  /* 0x0000000000047805 */ /* 0x000fc6000001ff00 */
[----:B------:R-:W-:-:S04]  /*0200*/  IADD3 R3, R9, R3, RZ ;  /* 0x0000000309037210 */ /* 0x000fc80007ffe0ff */
[----:B------:R-:W-:-:S08]  /*0210*/  SHF.L.U64.HI R3, R8, 0x2, R3 ;  /* 0x0000000208037819 */ /* 0x000fd00000010203 */
[----:B------:R-:W2:Y:S01]  /*0220*/  @P0 LDG.E.128.SYS R4, [R2.64+UR4] ;  /* 0x0000000402040981 */ /* 0x000ea2000c1eed00 */
[----:B------:R-:W-:Y:S02]  /*0230*/  ULDC.64 UR4, c[0x0][0x168] ;  /* 0x00005a0000047ab9 */ /* 0x000fe40000000a00 */
[----:B------:R-:W-:-:S04]  /*0240*/  ULEA UR4, UP0, UR10, UR4, 0x2 ;  /* 0x000000040a047291 */ /* 0x000fc8000f80103f */
[----:B------:R-:W-:-:S09]  /*0250*/  ULEA.HI.X UR5, UR10, UR5, URZ, 0x2, UP0 ;  /* 0x000000050a057291 */ /* 0x000fd200080f143f */
[----:B------:R-:W3:Y:S01]  /*0260*/  LDG.E.SYS R11, [UR4] ;  /* 0x00000004ff0b7981 */ /* 0x000ee2000c1ee900 */
[----:B------:R-:W-:Y:S01]  /*0270*/  MOV R22, 0x3e055027 ;  /* 0x3e05502700167802 */ /* 0x000fe20000000f00 */
[----:B------:R-:W-:Y:S02]  /*0280*/  ULDC.64 UR4, c[0x0][0x170] ;  /* 0x00005c0000047ab9 */ /* 0x000fe40000000a00 */
[----:B------:R-:W-:-:S04]  /*0290*/  ULEA UR4, UP0, UR6, UR4, 0x2 ;  /* 0x0000000406047291 */ /* 0x000fc8000f80103f */
[----:B------:R-:W-:Y:S01]  /*02a0*/  ULEA.HI.X UR5, UR6, UR5, URZ, 0x2, UP0 ;  /* 0x0000000506057291 */ /* 0x000fe200080f143f */
[C---:B--2---:R-:W-:Y:S01]  /*02b0*/  FMUL R13, R6.reuse, 1.4426950216293334961 ;  /* 0x3fb8aa3b060d7820 */ /* 0x044fe20000400000 */
[----:B------:R-:W-:Y:S01]  /*02c0*/  FSETP.GT.AND P5, PT, R6, 20, PT ;  /* 0x41a000000600780b */ /* 0x000fe20003fa4000 */
[----:B------:R-:W-:Y:S02]  /*02d0*/  FMUL R9, R5, 1.4426950216293334961 ;  /* 0x3fb8aa3b05097820 */ /* 0x000fe40000400000 */
[----:B------:R-:W-:Y:S01]  /*02e0*/  FMUL R8, R4, 1.4426950216293334961 ;  /* 0x3fb8aa3b04087820 */ /* 0x000fe20000400000 */
[----:B------:R-:W-:Y:S01]  /*02f0*/  FSETP.GEU.AND P3, PT, R13, -126, PT ;  /* 0xc2fc00000d00780b */ /* 0x000fe20003f6e000 */
[----:B------:R-:W-:Y:S01]  /*0300*/  FMUL R14, R7, 1.4426950216293334961 ;  /* 0x3fb8aa3b070e7820 */ /* 0x000fe20000400000 */
[----:B------:R-:W-:Y:S02]  /*0310*/  FSETP.GEU.AND P2, PT, R9, -126, PT ;  /* 0xc2fc00000900780b */ /* 0x000fe40003f4e000 */
[----:B------:R-:W-:-:S02]  /*0320*/  FSETP.GEU.AND P1, PT, R8, -126, PT ;  /* 0xc2fc00000800780b */ /* 0x000fc40003f2e000 */
[----:B------:R-:W-:Y:S01]  /*0330*/  FSETP.GEU.AND P4, PT, R14, -126, PT ;  /* 0xc2fc00000e00780b */ /* 0x000fe20003f8e000 */
[----:B---3--:R-:W-:-:S05]  /*0340*/  FMUL R11, R11, 1.4426950216293334961 ;  /* 0x3fb8aa3b0b0b7820 */ /* 0x008fca0000400000 */
[----:B------:R-:W-:Y:S02]  /*0350*/  @!P3 FMUL R13, R13, 0.5 ;  /* 0x3f0000000d0db820 */ /* 0x000fe40000400000 */
[----:B------:R-:W-:Y:S02]  /*0360*/  @!P2 FMUL R9, R9, 0.5 ;  /* 0x3f0000000909a820 */ /* 0x000fe40000400000 */
[----:B------:R-:W-:Y:S02]  /*0370*/  @!P1 FMUL R8, R8, 0.5 ;  /* 0x3f00000008089820 */ /* 0x000fe40000400000 */
[----:B------:R-:W0:Y:S01]  /*0380*/  MUFU.EX2 R10, R13 ;  /* 0x0000000d000a7308 */ /* 0x000e220000000800 */
[----:B------:R-:W-:-:S07]  /*0390*/  @!P4 FMUL R14, R14, 0.5 ;  /* 0x3f0000000e0ec820 */ /* 0x000fce0000400000 */
[----:B------:R-:W1:Y:S08]  /*03a0*/  MUFU.EX2 R12, R9 ;  /* 0x00000009000c7308 */ /* 0x000e700000000800 */
[----:B------:R2:W3:Y:S01]  /*03b0*/  MUFU.EX2 R0, R8 ;  /* 0x0000000800007308 */ /* 0x0004e20000000800 */
[----:B0-----:R-:W-:-:S04]  /*03c0*/  @!P3 FMUL R10, R10, R10 ;  /* 0x0000000a0a0ab220 */ /* 0x001fc80000400000 */
[----:B------:R-:W-:-:S03]  /*03d0*/  FADD R10, R10, 1 ;  /* 0x3f8000000a0a7421 */ /* 0x000fc60000000000 */
[----:B------:R0:W4:Y:S01]  /*03e0*/  MUFU.EX2 R16, R14 ;  /* 0x0000000e00107308 */ /* 0x0001220000000800 */
[----:B-1----:R-:W-:Y:S01]  /*03f0*/  @!P2 FMUL R12, R12, R12 ;  /* 0x0000000c0c0ca220 */ /* 0x002fe20000400000 */
[----:B------:R-:W-:-:S03]  /*0400*/  ISETP.GE.U32.AND P2, PT, R10, 0x7f800000, PT ;  /* 0x7f8000000a00780c */ /* 0x000fc60003f46070 */
[----:B--2---:R-:W-:Y:S01]  /*0410*/  FADD R8, R12, 1 ;  /* 0x3f8000000c087421 */ /* 0x004fe20000000000 */
[----:B------:R-:W-:Y:S01]  /*0420*/  IADD3 R12, R10, -0x3f2aaaab, RZ ;  /* 0xc0d555550a0c7810 */ /* 0x000fe20007ffe0ff */
[----:B---3--:R-:W-:Y:S01]  /*0430*/  @!P1 FMUL R0, R0, R0 ;  /* 0x0000000000009220 */ /* 0x008fe20000400000 */
[----:B------:R-:W-:Y:S02]  /*0440*/  FSETP.GEU.AND P1, PT, R11, -126, PT ;  /* 0xc2fc00000b00780b */ /* 0x000fe40003f2e000 */
[----:B------:R-:W-:Y:S01]  /*0450*/  LOP3.LUT R21, R12, 0xff800000, RZ, 0xc0, !PT ;  /* 0xff8000000c157812 */ /* 0x000fe200078ec0ff */
[----:B------:R-:W-:Y:S01]  /*0460*/  FADD R0, R0, 1 ;  /* 0x3f80000000007421 */ /* 0x000fe20000000000 */
[----:B0-----:R-:W-:Y:S01]  /*0470*/  IADD3 R14, R8, -0x3f2aaaab, RZ ;  /* 0xc0d55555080e7810 */ /* 0x001fe20007ffe0ff */
[----:B----4-:R-:W-:-:S03]  /*0480*/  @!P4 FMUL R16, R16, R16 ;  /* 0x000000101010c220 */ /* 0x010fc60000400000 */
[----:B------:R-:W-:Y:S02]  /*0490*/  IADD3 R15, R0, -0x3f2aaaab, RZ ;  /* 0xc0d55555000f7810 */ /* 0x000fe40007ffe0ff */
[----:B------:R-:W-:Y:S01]  /*04a0*/  LOP3.LUT R19, R14, 0xff800000, RZ, 0xc0, !PT ;  /* 0xff8000000e137812 */ /* 0x000fe200078ec0ff */
[----:B------:R-:W-:Y:S01]  /*04b0*/  FADD R9, R16, 1 ;  /* 0x3f80000010097421 */ /* 0x000fe20000000000 */
[----:B------:R-:W-:Y:S01]  /*04c0*/  IADD3 R16, R10, -R21, RZ ;  /* 0x800000150a107210 */ /* 0x000fe20007ffe0ff */
[----:B------:R-:W-:Y:S01]  /*04d0*/  @!P1 FMUL R11, R11, 0.5 ;  /* 0x3f0000000b0b9820 */ /* 0x000fe20000400000 */
[----:B------:R-:W-:Y:S01]  /*04e0*/  LOP3.LUT R15, R15, 0xff800000, RZ, 0xc0, !PT ;  /* 0xff8000000f0f7812 */ /* 0x000fe200078ec0ff */
[----:B------:R-:W0:Y:S01]  /*04f0*/  I2F R21, R21 ;  /* 0x0000001500157306 */ /* 0x000e220000201400 */
[----:B------:R-:W-:Y:S01]  /*0500*/  IADD3 R20, R9, -0x3f2aaaab, RZ ;  /* 0xc0d5555509147810 */ /* 0x000fe20007ffe0ff */
[----:B------:R-:W-:Y:S01]  /*0510*/  FADD R18, R16, -1 ;  /* 0xbf80000010127421 */ /* 0x000fe20000000000 */
[----:B------:R-:W-:-:S02]  /*0520*/  IADD3 R13, R0, -R15, RZ ;  /* 0x8000000f000d7210 */ /* 0x000fc40007ffe0ff */
[----:B------:R-:W-:Y:S01]  /*0530*/  LOP3.LUT R20, R20, 0xff800000, RZ, 0xc0, !PT ;  /* 0xff80000014147812 */ /* 0x000fe200078ec0ff */
[----:B------:R-:W-:Y:S01]  /*0540*/  FFMA.FTZ R23, R18, -R22, 0.14084610342979431152 ;  /* 0x3e1039f612177423 */ /* 0x000fe20000010816 */
[C---:B------:R-:W-:Y:S01]  /*0550*/  ISETP.GE.U32.AND P6, PT, R9.reuse, 0x7f800000, PT ;  /* 0x7f8000000900780c */ /* 0x040fe20003fc6070 */
[----:B------:R1:W-:Y:S01]  /*0560*/  I2F R12, R15 ;  /* 0x0000000f000c7306 */ /* 0x0003e20000201400 */
[----:B------:R-:W-:Y:S01]  /*0570*/  IADD3 R16, R9, -R20, RZ ;  /* 0x8000001409107210 */ /* 0x000fe20007ffe0ff */
[----:B------:R-:W-:Y:S01]  /*0580*/  FADD R14, R13, -1 ;  /* 0xbf8000000d0e7421 */ /* 0x000fe20000000000 */
[----:B------:R-:W-:Y:S01]  /*0590*/  ISETP.GE.U32.AND P3, PT, R0, 0x7f800000, PT ;  /* 0x7f8000000000780c */ /* 0x000fe20003f66070 */
[----:B------:R-:W-:Y:S01]  /*05a0*/  FFMA.FTZ R23, R18, R23, -0.12148627638816833496 ;  /* 0xbdf8cdcc12177423 */ /* 0x000fe20000010017 */
[----:B------:R-:W-:Y:S01]  /*05b0*/  FSETP.NEU.AND P4, PT, R10, RZ, PT ;  /* 0x000000ff0a00720b */ /* 0x000fe20003f8d000 */
[----:B------:R-:W-:Y:S01]  /*05c0*/  FFMA.FTZ R17, R14, -R22, 0.14084610342979431152 ;  /* 0x3e1039f60e117423 */ /* 0x000fe20000010816 */
[----:B-1----:R-:W-:Y:S01]  /*05d0*/  IADD3 R15, R8, -R19, RZ ;  /* 0x80000013080f7210 */ /* 0x002fe20007ffe0ff */
[----:B------:R1:W-:Y:S01]  /*05e0*/  I2F R13, R19 ;  /* 0x00000013000d7306 */ /* 0x0003e20000201400 */
[----:B------:R-:W-:-:S02]  /*05f0*/  FFMA.FTZ R23, R18, R23, 0.13980610668659210205 ;  /* 0x3e0f295512177423 */ /* 0x000fc40000010017 */
[----:B------:R-:W-:Y:S02]  /*0600*/  FFMA.FTZ R17, R14, R17, -0.12148627638816833496 ;  /* 0xbdf8cdcc0e117423 */ /* 0x000fe40000010011 */
[----:B------:R-:W-:Y:S02]  /*0610*/  FADD R15, R15, -1 ;  /* 0xbf8000000f0f7421 */ /* 0x000fe40000000000 */
[----:B------:R-:W-:Y:S01]  /*0620*/  FFMA.FTZ R23, R18, R23, -0.16684235632419586182 ;  /* 0xbe2ad8b912177423 */ /* 0x000fe20000010017 */
[----:B------:R-:W2:Y:S01]  /*0630*/  I2F R20, R20 ;  /* 0x0000001400147306 */ /* 0x000ea20000201400 */
[----:B-1----:R-:W-:Y:S02]  /*0640*/  FADD R19, R16, -1 ;  /* 0xbf80000010137421 */ /* 0x002fe40000000000 */
[-C--:B------:R-:W-:Y:S02]  /*0650*/  FFMA.FTZ R16, R15, -R22.reuse, 0.14084610342979431152 ;  /* 0x3e1039f60f107423 */ /* 0x080fe40000010816 */
[----:B------:R-:W-:-:S02]  /*0660*/  FFMA.FTZ R22, R19, -R22, 0.14084610342979431152 ;  /* 0x3e1039f613167423 */ /* 0x000fc40000010816 */
[C---:B------:R-:W-:Y:S01]  /*0670*/  FFMA.FTZ R23, R18.reuse, R23, 0.20012299716472625732 ;  /* 0x3e4ced0b12177423 */ /* 0x040fe20000010017 */
[----:B------:R-:W1:Y:S01]  /*0680*/  MUFU.EX2 R11, R11 ;  /* 0x0000000b000b7308 */ /* 0x000e620000000800 */
[C---:B------:R-:W-:Y:S02]  /*0690*/  FFMA.FTZ R22, R19.reuse, R22, -0.12148627638816833496 ;  /* 0xbdf8cdcc13167423 */ /* 0x040fe40000010016 */
[----:B------:R-:W-:Y:S02]  /*06a0*/  FFMA.FTZ R23, R18, R23, -0.24999669194221496582 ;  /* 0xbe7fff2212177423 */ /* 0x000fe40000010017 */
[----:B------:R-:W-:Y:S02]  /*06b0*/  FFMA.FTZ R22, R19, R22, 0.13980610668659210205 ;  /* 0x3e0f295513167423 */ /* 0x000fe40000010016 */
[----:B------:R-:W-:Y:S02]  /*06c0*/  FFMA.FTZ R16, R15, R16, -0.12148627638816833496 ;  /* 0xbdf8cdcc0f107423 */ /* 0x000fe40000010010 */
[----:B------:R-:W-:-:S02]  /*06d0*/  FFMA.FTZ R22, R19, R22, -0.16684235632419586182 ;  /* 0xbe2ad8b913167423 */ /* 0x000fc40000010016 */
[----:B------:R-:W-:Y:S02]  /*06e0*/  FFMA.FTZ R17, R14, R17, 0.13980610668659210205 ;  /* 0x3e0f29550e117423 */ /* 0x000fe40000010011 */
[----:B------:R-:W-:Y:S02]  /*06f0*/  FFMA.FTZ R23, R18, R23, 0.33333182334899902344 ;  /* 0x3eaaaa7812177423 */ /* 0x000fe40000010017 */
[----:B------:R-:W-:Y:S02]  /*0700*/  FFMA.FTZ R16, R15, R16, 0.13980610668659210205 ;  /* 0x3e0f29550f107423 */ /* 0x000fe40000010010 */
[----:B------:R-:W-:Y:S02]  /*0710*/  FFMA.FTZ R22, R19, R22, 0.20012299716472625732 ;  /* 0x3e4ced0b13167423 */ /* 0x000fe40000010016 */
[----:B------:R-:W-:Y:S02]  /*0720*/  FFMA.FTZ R17, R14, R17, -0.16684235632419586182 ;  /* 0xbe2ad8b90e117423 */ /* 0x000fe40000010011 */
[----:B------:R-:W-:-:S02]  /*0730*/  FFMA.FTZ R23, R18, R23, -0.5 ;  /* 0xbf00000012177423 */ /* 0x000fc40000010017 */
[----:B------:R-:W-:Y:S02]  /*0740*/  FFMA.FTZ R16, R15, R16, -0.16684235632419586182 ;  /* 0xbe2ad8b90f107423 */ /* 0x000fe40000010010 */
[----:B------:R-:W-:Y:S02]  /*0750*/  FFMA.FTZ R22, R19, R22, -0.24999669194221496582 ;  /* 0xbe7fff2213167423 */ /* 0x000fe40000010016 */
[----:B------:R-:W-:Y:S02]  /*0760*/  FFMA.FTZ R17, R14, R17, 0.20012299716472625732 ;  /* 0x3e4ced0b0e117423 */ /* 0x000fe40000010011 */
[----:B------:R-:W-:Y:S02]  /*0770*/  FMUL R23, R18, R23 ;  /* 0x0000001712177220 */ /* 0x000fe40000400000 */
[----:B------:R-:W-:Y:S02]  /*0780*/  FFMA.FTZ R16, R15, R16, 0.20012299716472625732 ;  /* 0x3e4ced0b0f107423 */ /* 0x000fe40000010010 */
[----:B------:R-:W-:-:S02]  /*0790*/  FFMA.FTZ R22, R19, R22, 0.33333182334899902344 ;  /* 0x3eaaaa7813167423 */ /* 0x000fc40000010016 */
[----:B------:R-:W-:Y:S02]  /*07a0*/  FFMA.FTZ R17, R14, R17, -0.24999669194221496582 ;  /* 0xbe7fff220e117423 */ /* 0x000fe40000010011 */
[----:B------:R-:W-:Y:S01]  /*07b0*/  FFMA.FTZ R18, R18, R23, R18 ;  /* 0x0000001712127223 */ /* 0x000fe20000010012 */
[----:B------:R-:W-:Y:S01]  /*07c0*/  @P2 MOV R23, 0x7f800000 ;  /* 0x7f80000000172802 */ /* 0x000fe20000000f00 */
[----:B0-----:R-:W-:Y:S02]  /*07d0*/  FFMA.FTZ R21, R21, 1.1920928955078125e-07, RZ ;  /* 0x3400000015157823 */ /* 0x001fe400000100ff */
[----:B------:R-:W-:Y:S02]  /*07e0*/  FFMA.FTZ R16, R15, R16, -0.24999669194221496582 ;  /* 0xbe7fff220f107423 */ /* 0x000fe40000010010 */
[----:B------:R-:W-:Y:S02]  /*07f0*/  FFMA.FTZ R22, R19, R22, -0.5 ;  /* 0xbf00000013167423 */ /* 0x000fe40000010016 */
[----:B------:R-:W-:-:S02]  /*0800*/  FFMA.FTZ R17, R14, R17, 0.33333182334899902344 ;  /* 0x3eaaaa780e117423 */ /* 0x000fc40000010011 */
[----:B------:R-:W-:Y:S02]  /*0810*/  FFMA.FTZ R18, R21, 0.69314718246459960938, R18 ;  /* 0x3f31721815127823 */ /* 0x000fe40000010012 */
[----:B------:R-:W-:Y:S02]  /*0820*/  FFMA.FTZ R16, R15, R16, 0.33333182334899902344 ;  /* 0x3eaaaa780f107423 */ /* 0x000fe40000010010 */
[----:B------:R-:W-:Y:S02]  /*0830*/  FMUL R22, R19, R22 ;  /* 0x0000001613167220 */ /* 0x000fe40000400000 */
[----:B------:R-:W-:Y:S02]  /*0840*/  FFMA.FTZ R17, R14, R17, -0.5 ;  /* 0xbf0000000e117423 */ /* 0x000fe40000010011 */
[----:B------:R-:W-:Y:S01]  /*0850*/  @P2 FFMA.FTZ R18, R10, R23, +INF ;  /* 0x7f8000000a122423 */ /* 0x000fe20000010017 */
[----:B------:R-:W-:Y:S01]  /*0860*/  ISETP.GE.U32.AND P2, PT, R8, 0x7f800000, PT ;  /* 0x7f8000000800780c */ /* 0x000fe20003f46070 */
[----:B------:R-:W-:Y:S01]  /*0870*/  FFMA.FTZ R16, R15, R16, -0.5 ;  /* 0xbf0000000f107423 */ /* 0x000fe20000010010 */
[----:B------:R-:W-:Y:S01]  /*0880*/  @P6 MOV R10, 0x7f800000 ;  /* 0x7f800000000a6802 */ /* 0x000fe20000000f00 */
[----:B------:R-:W-:Y:S01]  /*0890*/  FFMA.FTZ R19, R19, R22, R19 ;  /* 0x0000001613137223 */ /* 0x000fe20000010013 */
[----:B------:R-:W-:Y:S01]  /*08a0*/  @!P5 FSEL R6, R18, -INF , P4 ;  /* 0xff8000001206d808 */ /* 0x000fe20002000000 */
[----:B--2---:R-:W-:Y:S01]  /*08b0*/  FFMA.FTZ R20, R20, 1.1920928955078125e-07, RZ ;  /* 0x3400000014147823 */ /* 0x004fe200000100ff */
[----:B------:R-:W-:Y:S01]  /*08c0*/  FSETP.GT.AND P4, PT, R5, 20, PT ;  /* 0x41a000000500780b */ /* 0x000fe20003f84000 */
[----:B------:R-:W-:Y:S01]  /*08d0*/  FMUL R17, R14, R17 ;  /* 0x000000110e117220 */ /* 0x000fe20000400000 */
[----:B------:R-:W-:Y:S01]  /*08e0*/  FSETP.GT.AND P5, PT, R4, 20, PT ;  /* 0x41a000000400780b */ /* 0x000fe20003fa4000 */
[----:B------:R-:W-:-:S02]  /*08f0*/  FMUL R16, R15, R16 ;  /* 0x000000100f107220 */ /* 0x000fc40000400000 */
[----:B------:R-:W-:Y:S02]  /*0900*/  FFMA.FTZ R19, R20, 0.69314718246459960938, R19 ;  /* 0x3f31721814137823 */ /* 0x000fe40000010013 */
[----:B------:R-:W-:Y:S02]  /*0910*/  FFMA.FTZ R17, R14, R17, R14 ;  /* 0x000000110e117223 */ /* 0x000fe4000001000e */
[----:B------:R-:W-:Y:S02]  /*0920*/  FFMA.FTZ R12, R12, 1.1920928955078125e-07, RZ ;  /* 0x340000000c0c7823 */ /* 0x000fe400000100ff */
[----:B------:R-:W-:Y:S01]  /*0930*/  FFMA.FTZ R16, R15, R16, R15 ;  /* 0x000000100f107223 */ /* 0x000fe2000001000f */
[----:B------:R-:W-:Y:S01]  /*0940*/  @P3 MOV R15, 0x7f800000 ;  /* 0x7f800000000f3802 */ /* 0x000fe20000000f00 */
[----:B------:R-:W-:Y:S02]  /*0950*/  FFMA.FTZ R13, R13, 1.1920928955078125e-07, RZ ;  /* 0x340000000d0d7823 */ /* 0x000fe400000100ff */
[----:B------:R-:W-:Y:S01]  /*0960*/  @P6 FFMA.FTZ R19, R9, R10, +INF ;  /* 0x7f80000009136423 */ /* 0x000fe2000001000a */
[----:B------:R-:W-:Y:S01]  /*0970*/  FSETP.GT.AND P6, PT, R7, 20, PT ;  /* 0x41a000000700780b */ /* 0x000fe20003fc4000 */
[----:B------:R-:W-:Y:S01]  /*0980*/  FFMA.FTZ R12, R12, 0.69314718246459960938, R17 ;  /* 0x3f3172180c0c7823 */ /* 0x000fe20000010011 */
[----:B------:R-:W-:Y:S01]  /*0990*/  @P2 MOV R17, 0x7f800000 ;  /* 0x7f80000000112802 */ /* 0x000fe20000000f00 */
[----:B------:R-:W-:-:S02]  /*09a0*/  FFMA.FTZ R13, R13, 0.69314718246459960938, R16 ;  /* 0x3f3172180d0d7823 */ /* 0x000fc40000010010 */
[C---:B------:R-:W-:Y:S01]  /*09b0*/  @P3 FFMA.FTZ R12, R0.reuse, R15, +INF ;  /* 0x7f800000000c3423 */ /* 0x040fe2000001000f */
[----:B------:R-:W-:Y:S01]  /*09c0*/  FSETP.NEU.AND P3, PT, R0, RZ, PT ;  /* 0x000000ff0000720b */ /* 0x000fe20003f6d000 */
[C---:B------:R-:W-:Y:S01]  /*09d0*/  @P2 FFMA.FTZ R13, R8.reuse, R17, +INF ;  /* 0x7f800000080d2423 */ /* 0x040fe20000010011 */
[----:B------:R-:W-:Y:S01]  /*09e0*/  FSETP.NEU.AND P2, PT, R8, RZ, PT ;  /* 0x000000ff0800720b */ /* 0x000fe20003f4d000 */
[----:B-1----:R-:W-:Y:S01]  /*09f0*/  @!P1 FMUL R11, R11, R11 ;  /* 0x0000000b0b0b9220 */ /* 0x002fe20000400000 */
[----:B------:R-:W-:Y:S02]  /*0a00*/  FSETP.NEU.AND P1, PT, R9, RZ, PT ;  /* 0x000000ff0900720b */ /* 0x000fe40003f2d000 */
[----:B------:R-:W-:Y:S01]  /*0a10*/  @!P4 FSEL R5, R13, -INF , P2 ;  /* 0xff8000000d05c808 */ /* 0x000fe20001000000 */
[----:B------:R-:W-:Y:S01]  /*0a20*/  FADD R11, RZ, -R11 ;  /* 0x8000000bff0b7221 */ /* 0x000fe20000000000 */
[----:B------:R-:W-:Y:S02]  /*0a30*/  @!P5 FSEL R4, R12, -INF , P3 ;  /* 0xff8000000c04d808 */ /* 0x000fe40001800000 */
[----:B------:R-:W-:Y:S01]  /*0a40*/  @!P6 FSEL R7, R19, -INF , P1 ;  /* 0xff8000001307e808 */ /* 0x000fe20000800000 */
[----:B------:R-:W-:-:S02]  /*0a50*/  FMUL R6, R11, R6 ;  /* 0x000000060b067220 */ /* 0x000fc40000400000 */
[C---:B------:R-:W-:Y:S02]  /*0a60*/  FMUL R5, R11.reuse, R5 ;  /* 0x000000050b057220 */ /* 0x040fe40000400000 */
[C---:B------:R-:W-:Y:S02]  /*0a70*/  FMUL R4, R11.reuse, R4 ;  /* 0x000000040b047220 */ /* 0x040fe40000400000 */
[----:B------:R-:W-:Y:S01]  /*0a80*/  FMUL R7, R11, R7 ;  /* 0x000000070b077220 */ /* 0x000fe20000400000 */
[----:B------:R-:W-:Y:S07]  /*0a90*/  @!P0 EXIT ;  /* 0x000000000000894d */ /* 0x000fee0003800000 */
[----:B------:R-:W-:Y:S01]  /*0aa0*/  STG.E.128.SYS [R2.64+UR4], R4 ;  /* 0x0000000402007986 */ /* 0x000fe2000c10ed04 */
[----:B------:R-:W-:Y:S05]  /*0ab0*/  EXIT ;  /* 0x000000000000794d */ /* 0x000fea0003800000 */
.L_x_0:
[----:B------:R-:W-:-:S00]  /*0ac0*/  BRA `(.L_x_0) ;  /* 0xfffffff000007947 */ /* 0x000fc0000383ffff */
[----:B------:R-:W-:-:S00]  /*0ad0*/  NOP ;  /* 0x0000000000007918 */ /* 0x000fc00000000000 */
[----:B------:R-:W-:-:S00]  /*0ae0*/  NOP ;  /* 0x0000000000007918 */ /* 0x000fc00000000000 */
[----:B------:R-:W-:-:S00]  /*0af0*/  NOP ;  /* 0x0000000000007918 */ /* 0x000fc00000000000 */
.L_x_1:


//--------------------- .nv.global.init           --------------------------
	.section	.nv.global.init,"aw",@progbits
.nv.global.init:
	.type		_$_str,@object
	.size		_$_str,(.L_0 - _$_str)
_$_str:
        /*0000*/ 	.byte	0x5f, 0x5f, 0x43, 0x55, 0x44, 0x41, 0x5f, 0x46, 0x54, 0x5a, 0x00
.L_0:
